//
// Generated by NVIDIA NVVM Compiler
//
// Compiler Build ID: CL-36424714
// Cuda compilation tools, release 13.0, V13.0.88
// Based on NVVM 20.0.0
//

.version 9.0
.target sm_100
.address_size 64


.entry _Z17multiplyCoalescedPiS_S_i(
	.param .u64 .ptr .align 1 _Z17multiplyCoalescedPiS_S_i_param_0,
	.param .u64 .ptr .align 1 _Z17multiplyCoalescedPiS_S_i_param_1,
	.param .u64 .ptr .align 1 _Z17multiplyCoalescedPiS_S_i_param_2,
	.param .u32 _Z17multiplyCoalescedPiS_S_i_param_3
)
{
	.reg .pred 	%p<2>;
	.reg .b32 	%r<9>;
	.reg .b64 	%rd<11>;

	ld.param.u64 	%rd1, [_Z17multiplyCoalescedPiS_S_i_param_0];
	ld.param.u64 	%rd2, [_Z17multiplyCoalescedPiS_S_i_param_1];
	ld.param.u64 	%rd3, [_Z17multiplyCoalescedPiS_S_i_param_2];
	ld.param.u32 	%r2, [_Z17multiplyCoalescedPiS_S_i_param_3];
	mov.u32 	%r3, %ctaid.x;
	mov.u32 	%r4, %ntid.x;
	mov.u32 	%r5, %tid.x;
	mad.lo.s32 	%r1, %r3, %r4, %r5;
	setp.ge.s32 	%p1, %r1, %r2;
	@%p1 bra 	$L__BB0_2;
	cvta.to.global.u64 	%rd4, %rd1;
	cvta.to.global.u64 	%rd5, %rd2;
	cvta.to.global.u64 	%rd6, %rd3;
	mul.wide.s32 	%rd7, %r1, 4;
	add.s64 	%rd8, %rd4, %rd7;
	ld.global.u32 	%r6, [%rd8];
	add.s64 	%rd9, %rd5, %rd7;
	ld.global.u32 	%r7, [%rd9];
	mul.lo.s32 	%r8, %r7, %r6;
	add.s64 	%rd10, %rd6, %rd7;
	st.global.u32 	[%rd10], %r8;
$L__BB0_2:
	ret;

}
.entry _Z20multiplyNonCoalescedPiS_S_i(
	.param .u64 .ptr .align 1 _Z20multiplyNonCoalescedPiS_S_i_param_0,
	.param .u64 .ptr .align 1 _Z20multiplyNonCoalescedPiS_S_i_param_1,
	.param .u64 .ptr .align 1 _Z20multiplyNonCoalescedPiS_S_i_param_2,
	.param .u32 _Z20multiplyNonCoalescedPiS_S_i_param_3
)
{
	.reg .pred 	%p<7>;
	.reg .b32 	%r<46>;
	.reg .b64 	%rd<25>;

	ld.param.u64 	%rd4, [_Z20multiplyNonCoalescedPiS_S_i_param_0];
	ld.param.u64 	%rd5, [_Z20multiplyNonCoalescedPiS_S_i_param_1];
	ld.param.u64 	%rd6, [_Z20multiplyNonCoalescedPiS_S_i_param_2];
	ld.param.u32 	%r13, [_Z20multiplyNonCoalescedPiS_S_i_param_3];
	cvta.to.global.u64 	%rd1, %rd6;
	cvta.to.global.u64 	%rd2, %rd5;
	cvta.to.global.u64 	%rd3, %rd4;
	mov.u32 	%r14, %ctaid.x;
	mov.u32 	%r1, %ntid.x;
	mov.u32 	%r15, %tid.x;
	mad.lo.s32 	%r44, %r14, %r1, %r15;
	setp.ge.s32 	%p1, %r44, %r13;
	@%p1 bra 	$L__BB1_7;
	mov.u32 	%r16, %nctaid.x;
	mul.lo.s32 	%r3, %r16, %r1;
	add.s32 	%r17, %r44, %r3;
	max.s32 	%r18, %r13, %r17;
	setp.lt.s32 	%p2, %r17, %r13;
	selp.u32 	%r19, 1, 0, %p2;
	add.s32 	%r20, %r17, %r19;
	sub.s32 	%r21, %r18, %r20;
	div.u32 	%r22, %r21, %r3;
	add.s32 	%r4, %r22, %r19;
	and.b32  	%r23, %r4, 3;
	setp.eq.s32 	%p3, %r23, 3;
	@%p3 bra 	$L__BB1_4;
	add.s32 	%r24, %r4, 1;
	and.b32  	%r25, %r24, 3;
	neg.s32 	%r42, %r25;
$L__BB1_3:
	.pragma "nounroll";
	mul.wide.s32 	%rd7, %r44, 4;
	add.s64 	%rd8, %rd1, %rd7;
	add.s64 	%rd9, %rd2, %rd7;
	add.s64 	%rd10, %rd3, %rd7;
	ld.global.u32 	%r26, [%rd10];
	ld.global.u32 	%r27, [%rd9];
	mul.lo.s32 	%r28, %r27, %r26;
	st.global.u32 	[%rd8], %r28;
	add.s32 	%r44, %r44, %r3;
	add.s32 	%r42, %r42, 1;
	setp.ne.s32 	%p4, %r42, 0;
	@%p4 bra 	$L__BB1_3;
$L__BB1_4:
	setp.lt.u32 	%p5, %r4, 3;
	@%p5 bra 	$L__BB1_7;
	mul.wide.s32 	%rd15, %r3, 4;
	shl.b32 	%r41, %r3, 2;
$L__BB1_6:
	mul.wide.s32 	%rd11, %r44, 4;
	add.s64 	%rd12, %rd3, %rd11;
	ld.global.u32 	%r29, [%rd12];
	add.s64 	%rd13, %rd2, %rd11;
	ld.global.u32 	%r30, [%rd13];
	mul.lo.s32 	%r31, %r30, %r29;
	add.s64 	%rd14, %rd1, %rd11;
	st.global.u32 	[%rd14], %r31;
	add.s64 	%rd16, %rd12, %rd15;
	ld.global.u32 	%r32, [%rd16];
	add.s64 	%rd17, %rd13, %rd15;
	ld.global.u32 	%r33, [%rd17];
	mul.lo.s32 	%r34, %r33, %r32;
	add.s64 	%rd18, %rd14, %rd15;
	st.global.u32 	[%rd18], %r34;
	add.s64 	%rd19, %rd16, %rd15;
	ld.global.u32 	%r35, [%rd19];
	add.s64 	%rd20, %rd17, %rd15;
	ld.global.u32 	%r36, [%rd20];
	mul.lo.s32 	%r37, %r36, %r35;
	add.s64 	%rd21, %rd18, %rd15;
	st.global.u32 	[%rd21], %r37;
	add.s64 	%rd22, %rd19, %rd15;
	ld.global.u32 	%r38, [%rd22];
	add.s64 	%rd23, %rd20, %rd15;
	ld.global.u32 	%r39, [%rd23];
	mul.lo.s32 	%r40, %r39, %r38;
	add.s64 	%rd24, %rd21, %rd15;
	st.global.u32 	[%rd24], %r40;
	add.s32 	%r44, %r41, %r44;
	setp.lt.s32 	%p6, %r44, %r13;
	@%p6 bra 	$L__BB1_6;
$L__BB1_7:
	ret;

}


// ===== COMPILED SASS (sm_100) =====

	.target	sm_100

	.elftype	@"ET_EXEC"


//--------------------- .note.nv.tkinfo           --------------------------
	.section	.note.nv.tkinfo,"",@"SHT_NOTE"
	.sectionflags	@"SHF_NOTE_NV_TKINFO"
	.tkinfo
        /*0018*/ 	.word	0x00000002
        /*0030*/ 	.string	""
        /*0030*/ 	.string	"ptxas"
        /*0030*/ 	.string	"Cuda compilation tools, release 13.0, V13.0.88"
        /*0030*/ 	.string	"Build cuda_13.0.r13.0/compiler.36424714_0"
        /*0030*/ 	.string	"-arch sm_100 -m 64 "



//--------------------- .note.nv.cuinfo           --------------------------
	.section	.note.nv.cuinfo,"",@"SHT_NOTE"
	.sectionflags	@"SHF_NOTE_NV_CUINFO"
        /*0018*/ 	.short	0x0002
        /*001a*/ 	.short	0x0064
        /*001c*/ 	.short	0x0082
	.zero		2


//--------------------- .nv.info                  --------------------------
	.section	.nv.info,"",@"SHT_CUDA_INFO"
	.align	4


	//----- nvinfo : EIATTR_REGCOUNT
	.align		4
        /*0000*/ 	.byte	0x04, 0x2f
        /*0002*/ 	.short	(.L_1 - .L_0)
	.align		4
.L_0:
        /*0004*/ 	.word	index@(_Z17multiplyCoalescedPiS_S_i)
        /*0008*/ 	.word	0x0000000c


	//----- nvinfo : EIATTR_FRAME_SIZE
	.align		4
.L_1:
        /*000c*/ 	.byte	0x04, 0x11
        /*000e*/ 	.short	(.L_3 - .L_2)
	.align		4
.L_2:
        /*0010*/ 	.word	index@(_Z17multiplyCoalescedPiS_S_i)
        /*0014*/ 	.word	0x00000000


	//----- nvinfo : EIATTR_REGCOUNT
	.align		4
.L_3:
        /*0018*/ 	.byte	0x04, 0x2f
        /*001a*/ 	.short	(.L_5 - .L_4)
	.align		4
.L_4:
        /*001c*/ 	.word	index@(_Z20multiplyNonCoalescedPiS_S_i)
        /*0020*/ 	.word	0x0000001a


	//----- nvinfo : EIATTR_FRAME_SIZE
	.align		4
.L_5:
        /*0024*/ 	.byte	0x04, 0x11
        /*0026*/ 	.short	(.L_7 - .L_6)
	.align		4
.L_6:
        /*0028*/ 	.word	index@(_Z20multiplyNonCoalescedPiS_S_i)
        /*002c*/ 	.word	0x00000000


	//----- nvinfo : EIATTR_MIN_STACK_SIZE
	.align		4
.L_7:
        /*0030*/ 	.byte	0x04, 0x12
        /*0032*/ 	.short	(.L_9 - .L_8)
	.align		4
.L_8:
        /*0034*/ 	.word	index@(_Z20multiplyNonCoalescedPiS_S_i)
        /*0038*/ 	.word	0x00000000


	//----- nvinfo : EIATTR_MIN_STACK_SIZE
	.align		4
.L_9:
        /*003c*/ 	.byte	0x04, 0x12
        /*003e*/ 	.short	(.L_11 - .L_10)
	.align		4
.L_10:
        /*0040*/ 	.word	index@(_Z17multiplyCoalescedPiS_S_i)
        /*0044*/ 	.word	0x00000000
.L_11:


//--------------------- .nv.compat                --------------------------
	.section	.nv.compat,"",@"SHT_CUDA_COMPAT_INFO"
	.align	4
        /*0000*/ 	.byte	0x02, 0x09, 0x00, 0x00, 0x02, 0x02, 0x01, 0x00, 0x02, 0x05, 0x05, 0x00, 0x03, 0x07, 0x01, 0x01
        /*0010*/ 	.byte	0x02, 0x03, 0x00, 0x00, 0x02, 0x06, 0x01, 0x00, 0x04, 0x0b, 0x08, 0x00, 0x09, 0x00, 0x00, 0x00
        /*0020*/ 	.byte	0x00, 0x00, 0x00, 0x00


//--------------------- .nv.info._Z20multiplyNonCoalescedPiS_S_i --------------------------
	.section	.nv.info._Z20multiplyNonCoalescedPiS_S_i,"",@"SHT_CUDA_INFO"
	.sectionflags	@""
	.align	4


	//----- nvinfo : EIATTR_CUDA_API_VERSION
	.align		4
        /*0000*/ 	.byte	0x04, 0x37
        /*0002*/ 	.short	(.L_13 - .L_12)
.L_12:
        /*0004*/ 	.word	0x00000082


	//----- nvinfo : EIATTR_KPARAM_INFO
	.align		4
.L_13:
        /*0008*/ 	.byte	0x04, 0x17
        /*000a*/ 	.short	(.L_15 - .L_14)
.L_14:
        /*000c*/ 	.word	0x00000000
        /*0010*/ 	.short	0x0003
        /*0012*/ 	.short	0x0018
        /*0014*/ 	.byte	0x00, 0xf0, 0x11, 0x00


	//----- nvinfo : EIATTR_KPARAM_INFO
	.align		4
.L_15:
        /*0018*/ 	.byte	0x04, 0x17
        /*001a*/ 	.short	(.L_17 - .L_16)
.L_16:
        /*001c*/ 	.word	0x00000000
        /*0020*/ 	.short	0x0002
        /*0022*/ 	.short	0x0010
        /*0024*/ 	.byte	0x00, 0xf5, 0x21, 0x00


	//----- nvinfo : EIATTR_KPARAM_INFO
	.align		4
.L_17:
        /*0028*/ 	.byte	0x04, 0x17
        /*002a*/ 	.short	(.L_19 - .L_18)
.L_18:
        /*002c*/ 	.word	0x00000000
        /*0030*/ 	.short	0x0001
        /*0032*/ 	.short	0x0008
        /*0034*/ 	.byte	0x00, 0xf5, 0x21, 0x00


	//----- nvinfo : EIATTR_KPARAM_INFO
	.align		4
.L_19:
        /*0038*/ 	.byte	0x04, 0x17
        /*003a*/ 	.short	(.L_21 - .L_20)
.L_20:
        /*003c*/ 	.word	0x00000000
        /*0040*/ 	.short	0x0000
        /*0042*/ 	.short	0x0000
        /*0044*/ 	.byte	0x00, 0xf5, 0x21, 0x00


	//----- nvinfo : EIATTR_SPARSE_MMA_MASK
	.align		4
.L_21:
        /*0048*/ 	.byte	0x03, 0x50
        /*004a*/ 	.short	0x0000


	//----- nvinfo : EIATTR_MAXREG_COUNT
	.align		4
        /*004c*/ 	.byte	0x03, 0x1b
        /*004e*/ 	.short	0x00ff


	//----- nvinfo : EIATTR_MERCURY_ISA_VERSION
	.align		4
        /*0050*/ 	.byte	0x03, 0x5f
        /*0052*/ 	.short	0x0101


	//----- nvinfo : EIATTR_VRC_CTA_INIT_COUNT
	.align		4
        /*0054*/ 	.byte	0x02, 0x4a
	.zero		1
	.zero		1


	//----- nvinfo : EIATTR_EXIT_INSTR_OFFSETS
	.align		4
        /*0058*/ 	.byte	0x04, 0x1c
        /*005a*/ 	.short	(.L_23 - .L_22)


	//   ....[0]....
.L_22:
        /*005c*/ 	.word	0x00000070


	//   ....[1]....
        /*0060*/ 	.word	0x000003a0


	//   ....[2]....
        /*0064*/ 	.word	0x000005d0


	//----- nvinfo : EIATTR_CRS_STACK_SIZE
	.align		4
.L_23:
        /*0068*/ 	.byte	0x04, 0x1e
        /*006a*/ 	.short	(.L_25 - .L_24)
.L_24:
        /*006c*/ 	.word	0x00000000


	//----- nvinfo : EIATTR_CBANK_PARAM_SIZE
	.align		4
.L_25:
        /*0070*/ 	.byte	0x03, 0x19
        /*0072*/ 	.short	0x001c


	//----- nvinfo : EIATTR_PARAM_CBANK
	.align		4
        /*0074*/ 	.byte	0x04, 0x0a
        /*0076*/ 	.short	(.L_27 - .L_26)
	.align		4
.L_26:
        /*0078*/ 	.word	index@(.nv.constant0._Z20multiplyNonCoalescedPiS_S_i)
        /*007c*/ 	.short	0x0380
        /*007e*/ 	.short	0x001c


	//----- nvinfo : EIATTR_SW_WAR
	.align		4
.L_27:
        /*0080*/ 	.byte	0x04, 0x36
        /*0082*/ 	.short	(.L_29 - .L_28)
.L_28:
        /*0084*/ 	.word	0x00000008
.L_29:


//--------------------- .nv.info._Z17multiplyCoalescedPiS_S_i --------------------------
	.section	.nv.info._Z17multiplyCoalescedPiS_S_i,"",@"SHT_CUDA_INFO"
	.sectionflags	@""
	.align	4


	//----- nvinfo : EIATTR_CUDA_API_VERSION
	.align		4
        /*0000*/ 	.byte	0x04, 0x37
        /*0002*/ 	.short	(.L_31 - .L_30)
.L_30:
        /*0004*/ 	.word	0x00000082


	//----- nvinfo : EIATTR_KPARAM_INFO
	.align		4
.L_31:
        /*0008*/ 	.byte	0x04, 0x17
        /*000a*/ 	.short	(.L_33 - .L_32)
.L_32:
        /*000c*/ 	.word	0x00000000
        /*0010*/ 	.short	0x0003
        /*0012*/ 	.short	0x0018
        /*0014*/ 	.byte	0x00, 0xf0, 0x11, 0x00


	//----- nvinfo : EIATTR_KPARAM_INFO
	.align		4
.L_33:
        /*0018*/ 	.byte	0x04, 0x17
        /*001a*/ 	.short	(.L_35 - .L_34)
.L_34:
        /*001c*/ 	.word	0x00000000
        /*0020*/ 	.short	0x0002
        /*0022*/ 	.short	0x0010
        /*0024*/ 	.byte	0x00, 0xf5, 0x21, 0x00


	//----- nvinfo : EIATTR_KPARAM_INFO
	.align		4
.L_35:
        /*0028*/ 	.byte	0x04, 0x17
        /*002a*/ 	.short	(.L_37 - .L_36)
.L_36:
        /*002c*/ 	.word	0x00000000
        /*0030*/ 	.short	0x0001
        /*0032*/ 	.short	0x0008
        /*0034*/ 	.byte	0x00, 0xf5, 0x21, 0x00


	//----- nvinfo : EIATTR_KPARAM_INFO
	.align		4
.L_37:
        /*0038*/ 	.byte	0x04, 0x17
        /*003a*/ 	.short	(.L_39 - .L_38)
.L_38:
        /*003c*/ 	.word	0x00000000
        /*0040*/ 	.short	0x0000
        /*0042*/ 	.short	0x0000
        /*0044*/ 	.byte	0x00, 0xf5, 0x21, 0x00


	//----- nvinfo : EIATTR_SPARSE_MMA_MASK
	.align		4
.L_39:
        /*0048*/ 	.byte	0x03, 0x50
        /*004a*/ 	.short	0x0000


	//----- nvinfo : EIATTR_MAXREG_COUNT
	.align		4
        /*004c*/ 	.byte	0x03, 0x1b
        /*004e*/ 	.short	0x00ff


	//----- nvinfo : EIATTR_MERCURY_ISA_VERSION
	.align		4
        /*0050*/ 	.byte	0x03, 0x5f
        /*0052*/ 	.short	0x0101


	//----- nvinfo : EIATTR_VRC_CTA_INIT_COUNT
	.align		4
        /*0054*/ 	.byte	0x02, 0x4a
	.zero		1
	.zero		1


	//----- nvinfo : EIATTR_EXIT_INSTR_OFFSETS
	.align		4
        /*0058*/ 	.byte	0x04, 0x1c
        /*005a*/ 	.short	(.L_41 - .L_40)


	//   ....[0]....
.L_40:
        /*005c*/ 	.word	0x00000070


	//   ....[1]....
        /*0060*/ 	.word	0x00000130


	//----- nvinfo : EIATTR_CBANK_PARAM_SIZE
	.align		4
.L_41:
        /*0064*/ 	.byte	0x03, 0x19
        /*0066*/ 	.short	0x001c


	//----- nvinfo : EIATTR_PARAM_CBANK
	.align		4
        /*0068*/ 	.byte	0x04, 0x0a
        /*006a*/ 	.short	(.L_43 - .L_42)
	.align		4
.L_42:
        /*006c*/ 	.word	index@(.nv.constant0._Z17multiplyCoalescedPiS_S_i)
        /*0070*/ 	.short	0x0380
        /*0072*/ 	.short	0x001c


	//----- nvinfo : EIATTR_SW_WAR
	.align		4
.L_43:
        /*0074*/ 	.byte	0x04, 0x36
        /*0076*/ 	.short	(.L_45 - .L_44)
.L_44:
        /*0078*/ 	.word	0x00000008
.L_45:


//--------------------- .nv.callgraph             --------------------------
	.section	.nv.callgraph,"",@"SHT_CUDA_CALLGRAPH"
	.align	4
	.sectionentsize	8
	.align		4
        /*0000*/ 	.word	0x00000000
	.align		4
        /*0004*/ 	.word	0xffffffff
	.align		4
        /*0008*/ 	.word	0x00000000
	.align		4
        /*000c*/ 	.word	0xfffffffe
	.align		4
        /*0010*/ 	.word	0x00000000
	.align		4
        /*0014*/ 	.word	0xfffffffd
	.align		4
        /*0018*/ 	.word	0x00000000
	.align		4
        /*001c*/ 	.word	0xfffffffc


//--------------------- .text._Z20multiplyNonCoalescedPiS_S_i --------------------------
	.section	.text._Z20multiplyNonCoalescedPiS_S_i,"ax",@progbits
	.align	128
.text._Z20multiplyNonCoalescedPiS_S_i:
        .type           _Z20multiplyNonCoalescedPiS_S_i,@function
        .size           _Z20multiplyNonCoalescedPiS_S_i,(.L_x_6 - _Z20multiplyNonCoalescedPiS_S_i)
        .other          _Z20multiplyNonCoalescedPiS_S_i,@"STO_CUDA_ENTRY STV_DEFAULT"
_Z20multiplyNonCoalescedPiS_S_i:
[----:B------:R-:W-:Y:S01]  /*0000*/  LDC R1, c[0x0][0x37c] ;  /* 0x0000df00ff017b82 */ /* 0x000fe20000000800 */
[----:B------:R-:W0:Y:S07]  /*0010*/  S2R R3, SR_TID.X ;  /* 0x0000000000037919 */ /* 0x000e2e0000002100 */
[----:B------:R-:W0:Y:S01]  /*0020*/  S2UR UR4, SR_CTAID.X ;  /* 0x00000000000479c3 */ /* 0x000e220000002500 */
[----:B------:R-:W1:Y:S07]  /*0030*/  LDCU UR6, c[0x0][0x398] ;  /* 0x00007300ff0677ac */ /* 0x000e6e0008000800 */
[----:B------:R-:W0:Y:S02]  /*0040*/  LDC R0, c[0x0][0x360] ;  /* 0x0000d800ff007b82 */ /* 0x000e240000000800 */
[----:B0-----:R-:W-:-:S05]  /*0050*/  IMAD R3, R0, UR4, R3 ;  /* 0x0000000400037c24 */ /* 0x001fca000f8e0203 */
[----:B-1----:R-:W-:-:S13]  /*0060*/  ISETP.GE.AND P0, PT, R3, UR6, PT ;  /* 0x0000000603007c0c */ /* 0x002fda000bf06270 */
[----:B------:R-:W-:Y:S05]  /*0070*/  @P0 EXIT ;  /* 0x000000000000094d */ /* 0x000fea0003800000 */
[----:B------:R-:W0:Y:S01]  /*0080*/  LDCU UR4, c[0x0][0x370] ;  /* 0x00006e00ff0477ac */ /* 0x000e220008000800 */
[----:B------:R-:W-:Y:S01]  /*0090*/  BSSY.RECONVERGENT B0, `(.L_x_0) ;  /* 0x0000030000007945 */ /* 0x000fe20003800200 */
[----:B0-----:R-:W-:Y:S01]  /*00a0*/  IMAD R0, R0, UR4, RZ ;  /* 0x0000000400007c24 */ /* 0x001fe2000f8e02ff */
[----:B------:R-:W0:Y:S03]  /*00b0*/  LDCU.64 UR4, c[0x0][0x358] ;  /* 0x00006b00ff0477ac */ /* 0x000e260008000a00 */
[----:B------:R-:W1:Y:S01]  /*00c0*/  I2F.U32.RP R8, R0 ;  /* 0x0000000000087306 */ /* 0x000e620000209000 */
[-C--:B------:R-:W-:Y:S02]  /*00d0*/  IADD3 R2, PT, PT, R3, R0.reuse, RZ ;  /* 0x0000000003027210 */ /* 0x080fe40007ffe0ff */
[----:B------:R-:W-:Y:S02]  /*00e0*/  IADD3 R9, PT, PT, RZ, -R0, RZ ;  /* 0x80000000ff097210 */ /* 0x000fe40007ffe0ff */
[----:B------:R-:W-:-:S02]  /*00f0*/  ISETP.GE.AND P0, PT, R2, UR6, PT ;  /* 0x0000000602007c0c */ /* 0x000fc4000bf06270 */
[----:B------:R-:W-:Y:S02]  /*0100*/  VIMNMX R7, PT, PT, R2, UR6, !PT ;  /* 0x0000000602077c48 */ /* 0x000fe4000ffe0100 */
[----:B------:R-:W-:Y:S02]  /*0110*/  SEL R6, RZ, 0x1, P0 ;  /* 0x00000001ff067807 */ /* 0x000fe40000000000 */
[----:B------:R-:W-:Y:S02]  /*0120*/  ISETP.NE.U32.AND P2, PT, R0, RZ, PT ;  /* 0x000000ff0000720c */ /* 0x000fe40003f45070 */
[----:B------:R-:W-:Y:S01]  /*0130*/  IADD3 R7, PT, PT, R7, -R2, -R6 ;  /* 0x8000000207077210 */ /* 0x000fe20007ffe806 */
[----:B-1----:R-:W1:Y:S02]  /*0140*/  MUFU.RCP R8, R8 ;  /* 0x0000000800087308 */ /* 0x002e640000001000 */
[----:B-1----:R-:W-:-:S06]  /*0150*/  IADD3 R4, PT, PT, R8, 0xffffffe, RZ ;  /* 0x0ffffffe08047810 */ /* 0x002fcc0007ffe0ff */
[----:B------:R1:W2:Y:S02]  /*0160*/  F2I.FTZ.U32.TRUNC.NTZ R5, R4 ;  /* 0x0000000400057305 */ /* 0x0002a4000021f000 */
[----:B-1----:R-:W-:Y:S02]  /*0170*/  HFMA2 R4, -RZ, RZ, 0, 0 ;  /* 0x00000000ff047431 */ /* 0x002fe400000001ff */
[----:B--2---:R-:W-:-:S04]  /*0180*/  IMAD R9, R9, R5, RZ ;  /* 0x0000000509097224 */ /* 0x004fc800078e02ff */
[----:B------:R-:W-:-:S06]  /*0190*/  IMAD.HI.U32 R8, R5, R9, R4 ;  /* 0x0000000905087227 */ /* 0x000fcc00078e0004 */
[----:B------:R-:W-:-:S05]  /*01a0*/  IMAD.HI.U32 R5, R8, R7, RZ ;  /* 0x0000000708057227 */ /* 0x000fca00078e00ff */
[----:B------:R-:W-:-:S05]  /*01b0*/  IADD3 R2, PT, PT, -R5, RZ, RZ ;  /* 0x000000ff05027210 */ /* 0x000fca0007ffe1ff */
[----:B------:R-:W-:-:S05]  /*01c0*/  IMAD R7, R0, R2, R7 ;  /* 0x0000000200077224 */ /* 0x000fca00078e0207 */
[----:B------:R-:W-:-:S13]  /*01d0*/  ISETP.GE.U32.AND P0, PT, R7, R0, PT ;  /* 0x000000000700720c */ /* 0x000fda0003f06070 */
[----:B------:R-:W-:Y:S02]  /*01e0*/  @P0 IADD3 R7, PT, PT, -R0, R7, RZ ;  /* 0x0000000700070210 */ /* 0x000fe40007ffe1ff */
[----:B------:R-:W-:Y:S02]  /*01f0*/  @P0 IADD3 R5, PT, PT, R5, 0x1, RZ ;  /* 0x0000000105050810 */ /* 0x000fe40007ffe0ff */
[----:B------:R-:W-:-:S13]  /*0200*/  ISETP.GE.U32.AND P1, PT, R7, R0, PT ;  /* 0x000000000700720c */ /* 0x000fda0003f26070 */
[----:B------:R-:W-:Y:S02]  /*0210*/  @P1 IADD3 R5, PT, PT, R5, 0x1, RZ ;  /* 0x0000000105051810 */ /* 0x000fe40007ffe0ff */
[----:B------:R-:W-:-:S04]  /*0220*/  @!P2 LOP3.LUT R5, RZ, R0, RZ, 0x33, !PT ;  /* 0x00000000ff05a212 */ /* 0x000fc800078e33ff */
[----:B------:R-:W-:-:S04]  /*0230*/  IADD3 R2, PT, PT, R6, R5, RZ ;  /* 0x0000000506027210 */ /* 0x000fc80007ffe0ff */
[C---:B------:R-:W-:Y:S02]  /*0240*/  LOP3.LUT R4, R2.reuse, 0x3, RZ, 0xc0, !PT ;  /* 0x0000000302047812 */ /* 0x040fe400078ec0ff */
[----:B------:R-:W-:Y:S02]  /*0250*/  ISETP.GE.U32.AND P1, PT, R2, 0x3, PT ;  /* 0x000000030200780c */ /* 0x000fe40003f26070 */
[----:B------:R-:W-:-:S13]  /*0260*/  ISETP.NE.AND P0, PT, R4, 0x3, PT ;  /* 0x000000030400780c */ /* 0x000fda0003f05270 */
[----:B0-----:R-:W-:Y:S05]  /*0270*/  @!P0 BRA `(.L_x_1) ;  /* 0x0000000000448947 */ /* 0x001fea0003800000 */
[----:B------:R-:W0:Y:S01]  /*0280*/  LDC.64 R4, c[0x0][0x390] ;  /* 0x0000e400ff047b82 */ /* 0x000e220000000a00 */
[----:B------:R-:W-:-:S04]  /*0290*/  IADD3 R2, PT, PT, R2, 0x1, RZ ;  /* 0x0000000102027810 */ /* 0x000fc80007ffe0ff */
[----:B------:R-:W-:-:S03]  /*02a0*/  LOP3.LUT R2, R2, 0x3, RZ, 0xc0, !PT ;  /* 0x0000000302027812 */ /* 0x000fc600078ec0ff */
[----:B------:R-:W1:Y:S01]  /*02b0*/  LDC.64 R6, c[0x0][0x380] ;  /* 0x0000e000ff067b82 */ /* 0x000e620000000a00 */
[----:B------:R-:W-:-:S07]  /*02c0*/  IADD3 R2, PT, PT, -R2, RZ, RZ ;  /* 0x000000ff02027210 */ /* 0x000fce0007ffe1ff */
[----:B------:R-:W2:Y:S02]  /*02d0*/  LDC.64 R8, c[0x0][0x388] ;  /* 0x0000e200ff087b82 */ /* 0x000ea40000000a00 */
.L_x_2:
[----:B--2---:R-:W-:-:S04]  /*02e0*/  IMAD.WIDE R12, R3, 0x4, R8 ;  /* 0x00000004030c7825 */ /* 0x004fc800078e0208 */
[C---:B-1----:R-:W-:Y:S02]  /*02f0*/  IMAD.WIDE R14, R3.reuse, 0x4, R6 ;  /* 0x00000004030e7825 */ /* 0x042fe400078e0206 */
[----:B------:R-:W2:Y:S04]  /*0300*/  LDG.E R13, desc[UR4][R12.64] ;  /* 0x000000040c0d7981 */ /* 0x000ea8000c1e1900 */
[----:B------:R-:W2:Y:S01]  /*0310*/  LDG.E R14, desc[UR4][R14.64] ;  /* 0x000000040e0e7981 */ /* 0x000ea2000c1e1900 */
[----:B0--3--:R-:W-:Y:S01]  /*0320*/  IMAD.WIDE R10, R3, 0x4, R4 ;  /* 0x00000004030a7825 */ /* 0x009fe200078e0204 */
[----:B------:R-:W-:Y:S02]  /*0330*/  IADD3 R2, PT, PT, R2, 0x1, RZ ;  /* 0x0000000102027810 */ /* 0x000fe40007ffe0ff */
[----:B------:R-:W-:-:S02]  /*0340*/  IADD3 R3, PT, PT, R0, R3, RZ ;  /* 0x0000000300037210 */ /* 0x000fc40007ffe0ff */
[----:B------:R-:W-:Y:S01]  /*0350*/  ISETP.NE.AND P0, PT, R2, RZ, PT ;  /* 0x000000ff0200720c */ /* 0x000fe20003f05270 */
[----:B--2---:R-:W-:-:S05]  /*0360*/  IMAD R17, R14, R13, RZ ;  /* 0x0000000d0e117224 */ /* 0x004fca00078e02ff */
[----:B------:R3:W-:Y:S07]  /*0370*/  STG.E desc[UR4][R10.64], R17 ;  /* 0x000000110a007986 */ /* 0x0007ee000c101904 */
[----:B------:R-:W-:Y:S05]  /*0380*/  @P0 BRA `(.L_x_2) ;  /* 0xfffffffc00d40947 */ /* 0x000fea000383ffff */
.L_x_1:
[----:B------:R-:W-:Y:S05]  /*0390*/  BSYNC.RECONVERGENT B0 ;  /* 0x0000000000007941 */ /* 0x000fea0003800200 */
.L_x_0:
[----:B------:R-:W-:Y:S05]  /*03a0*/  @!P1 EXIT ;  /* 0x000000000000994d */ /* 0x000fea0003800000 */
.L_x_3:
[----:B------:R-:W3:Y:S08]  /*03b0*/  LDC.64 R4, c[0x0][0x380] ;  /* 0x0000e000ff047b82 */ /* 0x000ef00000000a00 */
[----:B------:R-:W0:Y:S01]  /*03c0*/  LDC.64 R6, c[0x0][0x388] ;  /* 0x0000e200ff067b82 */ /* 0x000e220000000a00 */
[----:B---3--:R-:W-:-:S07]  /*03d0*/  IMAD.WIDE R10, R3, 0x4, R4 ;  /* 0x00000004030a7825 */ /* 0x008fce00078e0204 */
[----:B------:R-:W1:Y:S01]  /*03e0*/  LDC.64 R4, c[0x0][0x390] ;  /* 0x0000e400ff047b82 */ /* 0x000e620000000a00 */
[----:B--2---:R-:W2:Y:S01]  /*03f0*/  LDG.E R2, desc[UR4][R10.64] ;  /* 0x000000040a027981 */ /* 0x004ea2000c1e1900 */
[----:B0-----:R-:W-:-:S05]  /*0400*/  IMAD.WIDE R12, R3, 0x4, R6 ;  /* 0x00000004030c7825 */ /* 0x001fca00078e0206 */
[----:B------:R-:W2:Y:S01]  /*0410*/  LDG.E R7, desc[UR4][R12.64] ;  /* 0x000000040c077981 */ /* 0x000ea2000c1e1900 */
[----:B-1----:R-:W-:-:S04]  /*0420*/  IMAD.WIDE R16, R3, 0x4, R4 ;  /* 0x0000000403107825 */ /* 0x002fc800078e0204 */
[----:B------:R-:W-:-:S04]  /*0430*/  IMAD.WIDE R4, R0, 0x4, R10 ;  /* 0x0000000400047825 */ /* 0x000fc800078e020a */
[----:B--2---:R-:W-:Y:S02]  /*0440*/  IMAD R19, R2, R7, RZ ;  /* 0x0000000702137224 */ /* 0x004fe400078e02ff */
[----:B------:R-:W-:-:S03]  /*0450*/  IMAD.WIDE R6, R0, 0x4, R12 ;  /* 0x0000000400067825 */ /* 0x000fc600078e020c */
[----:B------:R0:W-:Y:S04]  /*0460*/  STG.E desc[UR4][R16.64], R19 ;  /* 0x0000001310007986 */ /* 0x0001e8000c101904 */
[----:B------:R-:W2:Y:S04]  /*0470*/  LDG.E R2, desc[UR4][R4.64] ;  /* 0x0000000404027981 */ /* 0x000ea8000c1e1900 */
[----:B------:R-:W2:Y:S01]  /*0480*/  LDG.E R15, desc[UR4][R6.64] ;  /* 0x00000004060f7981 */ /* 0x000ea2000c1e1900 */
[----:B------:R-:W-:-:S04]  /*0490*/  IMAD.WIDE R8, R0, 0x4, R16 ;  /* 0x0000000400087825 */ /* 0x000fc800078e0210 */
[----:B------:R-:W-:-:S04]  /*04a0*/  IMAD.WIDE R10, R0, 0x4, R4 ;  /* 0x00000004000a7825 */ /* 0x000fc800078e0204 */
[----:B------:R-:W-:-:S04]  /*04b0*/  IMAD.WIDE R12, R0, 0x4, R6 ;  /* 0x00000004000c7825 */ /* 0x000fc800078e0206 */
[----:B--2---:R-:W-:-:S05]  /*04c0*/  IMAD R21, R2, R15, RZ ;  /* 0x0000000f02157224 */ /* 0x004fca00078e02ff */
        /* <DEDUP_REMOVED lines=8> */
[----:B------:R-:W1:Y:S04]  /*0550*/  LDG.E R4, desc[UR4][R4.64] ;  /* 0x0000000404047981 */ /* 0x000e68000c1e1900 */
[----:B------:R-:W1:Y:S01]  /*0560*/  LDG.E R7, desc[UR4][R6.64] ;  /* 0x0000000406077981 */ /* 0x000e62000c1e1900 */
[C---:B0-----:R-:W-:Y:S01]  /*0570*/  IMAD.WIDE R16, R0.reuse, 0x4, R14 ;  /* 0x0000000400107825 */ /* 0x041fe200078e020e */
[----:B------:R-:W-:-:S04]  /*0580*/  LEA R3, R0, R3, 0x2 ;  /* 0x0000000300037211 */ /* 0x000fc800078e10ff */
[----:B------:R-:W-:Y:S01]  /*0590*/  ISETP.GE.AND P0, PT, R3, UR6, PT ;  /* 0x0000000603007c0c */ /* 0x000fe2000bf06270 */
[----:B-1----:R-:W-:-:S05]  /*05a0*/  IMAD R9, R4, R7, RZ ;  /* 0x0000000704097224 */ /* 0x002fca00078e02ff */
[----:B------:R2:W-:Y:S07]  /*05b0*/  STG.E desc[UR4][R16.64], R9 ;  /* 0x0000000910007986 */ /* 0x0005ee000c101904 */
[----:B------:R-:W-:Y:S05]  /*05c0*/  @!P0 BRA `(.L_x_3) ;  /* 0xfffffffc00788947 */ /* 0x000fea000383ffff */
[----:B------:R-:W-:Y:S05]  /*05d0*/  EXIT ;  /* 0x000000000000794d */ /* 0x000fea0003800000 */
.L_x_4:
[----:B------:R-:W-:-:S00]  /*05e0*/  BRA `(.L_x_4) ;  /* 0xfffffffc00fc7947 */ /* 0x000fc0000383ffff */
[----:B------:R-:W-:-:S00]  /*05f0*/  NOP ;  /* 0x0000000000007918 */ /* 0x000fc00000000000 */
        /* <DEDUP_REMOVED lines=8> */
.L_x_6:


//--------------------- .text._Z17multiplyCoalescedPiS_S_i --------------------------
	.section	.text._Z17multiplyCoalescedPiS_S_i,"ax",@progbits
	.align	128
.text._Z17multiplyCoalescedPiS_S_i:
        .type           _Z17multiplyCoalescedPiS_S_i,@function
        .size           _Z17multiplyCoalescedPiS_S_i,(.L_x_7 - _Z17multiplyCoalescedPiS_S_i)
        .other          _Z17multiplyCoalescedPiS_S_i,@"STO_CUDA_ENTRY STV_DEFAULT"
_Z17multiplyCoalescedPiS_S_i:
        /* <DEDUP_REMOVED lines=8> */
[----:B------:R-:W0:Y:S01]  /*0080*/  LDC.64 R2, c[0x0][0x380] ;  /* 0x0000e000ff027b82 */ /* 0x000e220000000a00 */
[----:B------:R-:W1:Y:S07]  /*0090*/  LDCU.64 UR4, c[0x0][0x358] ;  /* 0x00006b00ff0477ac */ /* 0x000e6e0008000a00 */
[----:B------:R-:W2:Y:S08]  /*00a0*/  LDC.64 R4, c[0x0][0x388] ;  /* 0x0000e200ff047b82 */ /* 0x000eb00000000a00 */
[----:B------:R-:W3:Y:S01]  /*00b0*/  LDC.64 R6, c[0x0][0x390] ;  /* 0x0000e400ff067b82 */ /* 0x000ee20000000a00 */
[----:B0-----:R-:W-:-:S06]  /*00c0*/  IMAD.WIDE R2, R9, 0x4, R2 ;  /* 0x0000000409027825 */ /* 0x001fcc00078e0202 */
[----:B-1----:R-:W4:Y:S01]  /*00d0*/  LDG.E R2, desc[UR4][R2.64] ;  /* 0x0000000402027981 */ /* 0x002f22000c1e1900 */
[----:B--2---:R-:W-:-:S06]  /*00e0*/  IMAD.WIDE R4, R9, 0x4, R4 ;  /* 0x0000000409047825 */ /* 0x004fcc00078e0204 */
[----:B------:R-:W4:Y:S01]  /*00f0*/  LDG.E R5, desc[UR4][R4.64] ;  /* 0x0000000404057981 */ /* 0x000f22000c1e1900 */
[----:B---3--:R-:W-:-:S04]  /*0100*/  IMAD.WIDE R6, R9, 0x4, R6 ;  /* 0x0000000409067825 */ /* 0x008fc800078e0206 */
[----:B----4-:R-:W-:-:S05]  /*0110*/  IMAD R9, R2, R5, RZ ;  /* 0x0000000502097224 */ /* 0x010fca00078e02ff */
[----:B------:R-:W-:Y:S01]  /*0120*/  STG.E desc[UR4][R6.64], R9 ;  /* 0x0000000906007986 */ /* 0x000fe2000c101904 */
[----:B------:R-:W-:Y:S05]  /*0130*/  EXIT ;  /* 0x000000000000794d */ /* 0x000fea0003800000 */
.L_x_5:
        /* <DEDUP_REMOVED lines=12> */
.L_x_7:


//--------------------- .nv.shared.reserved.0     --------------------------
	.section	.nv.shared.reserved.0,"aw",@nobits
	.weak		__nv_reservedSMEM_offset_0_alias
	.size		__nv_reservedSMEM_offset_0_alias, 0, 64
	.other		__nv_reservedSMEM_offset_0_alias,@"STO_CUDA_RESERVED_SHARED STV_DEFAULT"
__nv_reservedSMEM_offset_0_alias:
	.zero		0
	.zero		64


//--------------------- .nv.constant0._Z20multiplyNonCoalescedPiS_S_i --------------------------
	.section	.nv.constant0._Z20multiplyNonCoalescedPiS_S_i,"a",@progbits
	.sectionflags	@""
	.align	4
.nv.constant0._Z20multiplyNonCoalescedPiS_S_i:
	.zero		924


//--------------------- .nv.constant0._Z17multiplyCoalescedPiS_S_i --------------------------
	.section	.nv.constant0._Z17multiplyCoalescedPiS_S_i,"a",@progbits
	.sectionflags	@""
	.align	4
.nv.constant0._Z17multiplyCoalescedPiS_S_i:
	.zero		924


//--------------------- SYMBOLS --------------------------

	.type		.nv.reservedSmem.offset0,@object
	.size		.nv.reservedSmem.offset0,0x4
